	.headerflags	@"EF_CUDA_TEXMODE_UNIFIED EF_CUDA_64BIT_ADDRESS EF_CUDA_ACCELERATORS EF_CUDA_SM90 EF_CUDA_VIRTUAL_SM(EF_CUDA_SM90)"
	.elftype	@"ET_EXEC"


//--------------------- .nv.info                  --------------------------
	.section	.nv.info,"",@"SHT_CUDA_INFO"
	.align	4


	//----- nvinfo : EIATTR_REGCOUNT
	.align		4
        /*0000*/ 	.byte	0x04, 0x2f
        /*0002*/ 	.short	(.L_3 - .L_2)
	.align		4
.L_2:
        /*0004*/ 	.word	index@(triton_poi_fused__native_batch_norm_legit_no_training_5)
        /*0008*/ 	.word	0x00000020


	//----- nvinfo : EIATTR_MIN_STACK_SIZE
	.align		4
.L_3:
        /*000c*/ 	.byte	0x04, 0x12
        /*000e*/ 	.short	(.L_5 - .L_4)
	.align		4
.L_4:
        /*0010*/ 	.word	index@(triton_poi_fused__native_batch_norm_legit_no_training_5)
        /*0014*/ 	.word	0x00000000


	//----- nvinfo : EIATTR_FRAME_SIZE
	.align		4
.L_5:
        /*0018*/ 	.byte	0x04, 0x11
        /*001a*/ 	.short	(.L_7 - .L_6)
	.align		4
.L_6:
        /*001c*/ 	.word	index@(triton_poi_fused__native_batch_norm_legit_no_training_5)
        /*0020*/ 	.word	0x00000000


	//----- nvinfo : EIATTR_MIN_STACK_SIZE
	.align		4
.L_7:
        /*0024*/ 	.byte	0x04, 0x12
        /*0026*/ 	.short	(.L_9 - .L_8)
	.align		4
.L_8:
        /*0028*/ 	.word	index@(triton_poi_fused__native_batch_norm_legit_no_training_5)
        /*002c*/ 	.word	0x00000000
.L_9:


//--------------------- .nv.info.triton_poi_fused__native_batch_norm_legit_no_training_5 --------------------------
	.section	.nv.info.triton_poi_fused__native_batch_norm_legit_no_training_5,"",@"SHT_CUDA_INFO"
	.sectionflags	@""
	.align	4


	//----- nvinfo : EIATTR_CUDA_API_VERSION
	.align		4
        /*0000*/ 	.byte	0x04, 0x37
        /*0002*/ 	.short	(.L_11 - .L_10)
.L_10:
        /*0004*/ 	.word	0x0000007c


	//----- nvinfo : EIATTR_KPARAM_INFO
	.align		4
.L_11:
        /*0008*/ 	.byte	0x04, 0x17
        /*000a*/ 	.short	(.L_13 - .L_12)
.L_12:
        /*000c*/ 	.word	0x00000000
        /*0010*/ 	.short	0x0007
        /*0012*/ 	.short	0x0034
        /*0014*/ 	.byte	0x00, 0xf0, 0x11, 0x00


	//----- nvinfo : EIATTR_KPARAM_INFO
	.align		4
.L_13:
        /*0018*/ 	.byte	0x04, 0x17
        /*001a*/ 	.short	(.L_15 - .L_14)
.L_14:
        /*001c*/ 	.word	0x00000000
        /*0020*/ 	.short	0x0006
        /*0022*/ 	.short	0x0030
        /*0024*/ 	.byte	0x00, 0xf0, 0x11, 0x00


	//----- nvinfo : EIATTR_KPARAM_INFO
	.align		4
.L_15:
        /*0028*/ 	.byte	0x04, 0x17
        /*002a*/ 	.short	(.L_17 - .L_16)
.L_16:
        /*002c*/ 	.word	0x00000000
        /*0030*/ 	.short	0x0005
        /*0032*/ 	.short	0x0028
        /*0034*/ 	.byte	0x00, 0xf4, 0x21, 0x00


	//----- nvinfo : EIATTR_KPARAM_INFO
	.align		4
.L_17:
        /*0038*/ 	.byte	0x04, 0x17
        /*003a*/ 	.short	(.L_19 - .L_18)
.L_18:
        /*003c*/ 	.word	0x00000000
        /*0040*/ 	.short	0x0004
        /*0042*/ 	.short	0x0020
        /*0044*/ 	.byte	0x00, 0xf4, 0x21, 0x00


	//----- nvinfo : EIATTR_KPARAM_INFO
	.align		4
.L_19:
        /*0048*/ 	.byte	0x04, 0x17
        /*004a*/ 	.short	(.L_21 - .L_20)
.L_20:
        /*004c*/ 	.word	0x00000000
        /*0050*/ 	.short	0x0003
        /*0052*/ 	.short	0x0018
        /*0054*/ 	.byte	0x00, 0xf4, 0x21, 0x00


	//----- nvinfo : EIATTR_KPARAM_INFO
	.align		4
.L_21:
        /*0058*/ 	.byte	0x04, 0x17
        /*005a*/ 	.short	(.L_23 - .L_22)
.L_22:
        /*005c*/ 	.word	0x00000000
        /*0060*/ 	.short	0x0002
        /*0062*/ 	.short	0x0010
        /*0064*/ 	.byte	0x00, 0xf4, 0x21, 0x00


	//----- nvinfo : EIATTR_KPARAM_INFO
	.align		4
.L_23:
        /*0068*/ 	.byte	0x04, 0x17
        /*006a*/ 	.short	(.L_25 - .L_24)
.L_24:
        /*006c*/ 	.word	0x00000000
        /*0070*/ 	.short	0x0001
        /*0072*/ 	.short	0x0008
        /*0074*/ 	.byte	0x00, 0xf4, 0x21, 0x00


	//----- nvinfo : EIATTR_KPARAM_INFO
	.align		4
.L_25:
        /*0078*/ 	.byte	0x04, 0x17
        /*007a*/ 	.short	(.L_27 - .L_26)
.L_26:
        /*007c*/ 	.word	0x00000000
        /*0080*/ 	.short	0x0000
        /*0082*/ 	.short	0x0000
        /*0084*/ 	.byte	0x00, 0xf4, 0x21, 0x00


	//----- nvinfo : EIATTR_SPARSE_MMA_MASK
	.align		4
.L_27:
        /*0088*/ 	.byte	0x03, 0x50
        /*008a*/ 	.short	0x0000


	//----- nvinfo : EIATTR_MAXREG_COUNT
	.align		4
        /*008c*/ 	.byte	0x03, 0x1b
        /*008e*/ 	.short	0x00ff


	//----- nvinfo : EIATTR_EXIT_INSTR_OFFSETS
	.align		4
        /*0090*/ 	.byte	0x04, 0x1c
        /*0092*/ 	.short	(.L_29 - .L_28)


	//   ....[0]....
.L_28:
        /*0094*/ 	.word	0x000009b0


	//   ....[1]....
        /*0098*/ 	.word	0x00000a30


	//----- nvinfo : EIATTR_REQNTID
	.align		4
.L_29:
        /*009c*/ 	.byte	0x04, 0x10
        /*009e*/ 	.short	(.L_31 - .L_30)
.L_30:
        /*00a0*/ 	.word	0x00000080
        /*00a4*/ 	.word	0x00000001
        /*00a8*/ 	.word	0x00000001


	//----- nvinfo : EIATTR_CBANK_PARAM_SIZE
	.align		4
.L_31:
        /*00ac*/ 	.byte	0x03, 0x19
        /*00ae*/ 	.short	0x0038


	//----- nvinfo : EIATTR_PARAM_CBANK
	.align		4
        /*00b0*/ 	.byte	0x04, 0x0a
        /*00b2*/ 	.short	(.L_33 - .L_32)
	.align		4
.L_32:
        /*00b4*/ 	.word	index@(.nv.constant0.triton_poi_fused__native_batch_norm_legit_no_training_5)
        /*00b8*/ 	.short	0x0210
        /*00ba*/ 	.short	0x0038


	//----- nvinfo : EIATTR_SW_WAR
	.align		4
.L_33:
        /*00bc*/ 	.byte	0x04, 0x36
        /*00be*/ 	.short	(.L_35 - .L_34)
.L_34:
        /*00c0*/ 	.word	0x00000008
.L_35:


//--------------------- .nv.callgraph             --------------------------
	.section	.nv.callgraph,"",@"SHT_CUDA_CALLGRAPH"
	.align	4
	.sectionentsize	8
	.align		4
        /*0000*/ 	.word	0x00000000
	.align		4
        /*0004*/ 	.word	0xffffffff
	.align		4
        /*0008*/ 	.word	0x00000000
	.align		4
        /*000c*/ 	.word	0xfffffffe
	.align		4
        /*0010*/ 	.word	0x00000000
	.align		4
        /*0014*/ 	.word	0xfffffffd
	.align		4
        /*0018*/ 	.word	0x00000000
	.align		4
        /*001c*/ 	.word	0xfffffffc


//--------------------- .nv.constant4             --------------------------
	.section	.nv.constant4,"a",@progbits
	.align	8
	.align		8
.nv.constant4:
        /*0000*/ 	.dword	_$_str
	.align		8
        /*0008*/ 	.dword	_$_str_$_2


//--------------------- .text.triton_poi_fused__native_batch_norm_legit_no_training_5 --------------------------
	.section	.text.triton_poi_fused__native_batch_norm_legit_no_training_5,"ax",@progbits
	.sectionflags	@"SHF_BARRIERS=1"
	.align	128
        .global         triton_poi_fused__native_batch_norm_legit_no_training_5
        .type           triton_poi_fused__native_batch_norm_legit_no_training_5,@function
        .size           triton_poi_fused__native_batch_norm_legit_no_training_5,(.L_x_1 - triton_poi_fused__native_batch_norm_legit_no_training_5)
        .other          triton_poi_fused__native_batch_norm_legit_no_training_5,@"STO_CUDA_ENTRY STV_DEFAULT"
triton_poi_fused__native_batch_norm_legit_no_training_5:
.text.triton_poi_fused__native_batch_norm_legit_no_training_5:
[----:B------:R-:W0:Y:S01]  /*0000*/  LDC R1, c[0x0][0x28] ;  /* 0x00000a00ff017b82 */ /* 0x000e220000000800 */
[----:B------:R-:W1:Y:S07]  /*0010*/  S2R R2, SR_CTAID.Y ;  /* 0x0000000000027919 */ /* 0x000e6e0000002600 */
[----:B------:R-:W2:Y:S01]  /*0020*/  LDC.64 R10, c[0x0][0x220] ;  /* 0x00008800ff0a7b82 */ /* 0x000ea20000000a00 */
[----:B------:R-:W-:Y:S01]  /*0030*/  CS2R R6, SRZ ;  /* 0x0000000000067805 */ /* 0x000fe2000001ff00 */
[----:B------:R-:W-:Y:S01]  /*0040*/  ULDC.64 UR6, c[0x0][0x208] ;  /* 0x0000820000067ab9 */ /* 0x000fe20000000a00 */
[----:B------:R-:W3:Y:S01]  /*0050*/  S2R R0, SR_TID.X ;  /* 0x0000000000007919 */ /* 0x000ee20000002100 */
[----:B------:R-:W4:Y:S04]  /*0060*/  S2R R3, SR_CTAID.X ;  /* 0x0000000000037919 */ /* 0x000f280000002500 */
[----:B------:R-:W5:Y:S08]  /*0070*/  LDC.64 R24, c[0x0][0x210] ;  /* 0x00008400ff187b82 */ /* 0x000f700000000a00 */
[----:B------:R-:W5:Y:S01]  /*0080*/  LDC.64 R20, c[0x0][0x218] ;  /* 0x00008600ff147b82 */ /* 0x000f620000000a00 */
[----:B-1----:R-:W-:-:S04]  /*0090*/  SHF.L.U32 R2, R2, 0x2, RZ ;  /* 0x0000000202027819 */ /* 0x002fc800000006ff */
[C---:B------:R-:W-:Y:S01]  /*00a0*/  ISETP.GE.AND P0, PT, R2.reuse, 0x180, PT ;  /* 0x000001800200780c */ /* 0x040fe20003f06270 */
[----:B------:R-:W-:-:S05]  /*00b0*/  IMAD.HI R4, R2, 0x2aaaaaab, RZ ;  /* 0x2aaaaaab02047827 */ /* 0x000fca00078e02ff */
[----:B------:R-:W-:-:S04]  /*00c0*/  SHF.R.U32.HI R5, RZ, 0x1f, R4 ;  /* 0x0000001fff057819 */ /* 0x000fc80000011604 */
[----:B------:R-:W-:Y:S02]  /*00d0*/  LEA.HI.SX32 R9, R4, R5, 0x1c ;  /* 0x0000000504097211 */ /* 0x000fe400078fe2ff */
[----:B------:R-:W-:-:S03]  /*00e0*/  CS2R R4, SRZ ;  /* 0x0000000000047805 */ /* 0x000fc6000001ff00 */
[----:B------:R-:W-:-:S04]  /*00f0*/  IMAD R23, R9, -0x60, R2 ;  /* 0xffffffa009177824 */ /* 0x000fc800078e0202 */
[----:B--2---:R-:W-:-:S05]  /*0100*/  IMAD.WIDE R10, R23, 0x4, R10 ;  /* 0x00000004170a7825 */ /* 0x004fca00078e020a */
[----:B------:R1:W2:Y:S01]  /*0110*/  @!P0 LDG.E.EL.128 R4, desc[UR6][R10.64] ;  /* 0x000000060a048981 */ /* 0x0002a2000c2e1d00 */
[----:B---3--:R-:W-:Y:S01]  /*0120*/  LOP3.LUT R8, R0, 0x7f, RZ, 0xc0, !PT ;  /* 0x0000007f00087812 */ /* 0x008fe200078ec0ff */
[----:B------:R-:W-:-:S03]  /*0130*/  IMAD R14, R9, 0x6000, R23 ;  /* 0x00006000090e7824 */ /* 0x000fc600078e0217 */
[----:B----4-:R-:W-:Y:S02]  /*0140*/  PRMT R12, R8, 0x6540, R3 ;  /* 0x00006540080c7816 */ /* 0x010fe40000000003 */
[----:B------:R-:W-:Y:S02]  /*0150*/  CS2R R16, SRZ ;  /* 0x0000000000107805 */ /* 0x000fe4000001ff00 */
[----:B------:R-:W-:Y:S01]  /*0160*/  CS2R R18, SRZ ;  /* 0x0000000000127805 */ /* 0x000fe2000001ff00 */
[----:B0----5:R-:W-:Y:S01]  /*0170*/  IMAD.WIDE R20, R23, 0x4, R20 ;  /* 0x0000000417147825 */ /* 0x021fe200078e0214 */
[C---:B------:R-:W-:Y:S02]  /*0180*/  LOP3.LUT R13, R12.reuse, 0x80, RZ, 0xfc, !PT ;  /* 0x000000800c0d7812 */ /* 0x040fe400078efcff */
[----:B------:R-:W-:Y:S02]  /*0190*/  CS2R R8, SRZ ;  /* 0x0000000000087805 */ /* 0x000fe4000001ff00 */
[----:B------:R-:W-:-:S02]  /*01a0*/  ISETP.LT.AND P1, PT, R12, 0x100, !P0 ;  /* 0x000001000c00780c */ /* 0x000fc40004721270 */
[----:B-1----:R-:W-:Y:S02]  /*01b0*/  CS2R R10, SRZ ;  /* 0x00000000000a7805 */ /* 0x002fe4000001ff00 */
[C---:B------:R-:W-:Y:S01]  /*01c0*/  ISETP.LT.AND P2, PT, R13.reuse, 0x100, !P0 ;  /* 0x000001000d00780c */ /* 0x040fe20004741270 */
[--C-:B------:R-:W-:Y:S02]  /*01d0*/  IMAD R27, R13, 0x60, R14.reuse ;  /* 0x000000600d1b7824 */ /* 0x100fe400078e020e */
[----:B------:R-:W-:Y:S02]  /*01e0*/  IMAD R13, R12, 0x60, R14 ;  /* 0x000000600c0d7824 */ /* 0x000fe400078e020e */
[----:B------:R-:W-:Y:S01]  /*01f0*/  IMAD.WIDE R26, R27, 0x4, R24 ;  /* 0x000000041b1a7825 */ /* 0x000fe200078e0218 */
[----:B------:R-:W-:-:S03]  /*0200*/  CS2R R14, SRZ ;  /* 0x00000000000e7805 */ /* 0x000fc6000001ff00 */
[----:B------:R-:W-:Y:S01]  /*0210*/  IMAD.WIDE R24, R13, 0x4, R24 ;  /* 0x000000040d187825 */ /* 0x000fe200078e0218 */
[----:B------:R-:W-:-:S03]  /*0220*/  CS2R R12, SRZ ;  /* 0x00000000000c7805 */ /* 0x000fc6000001ff00 */
[----:B------:R-:W3:Y:S04]  /*0230*/  @P2 LDG.E.EL.128 R8, desc[UR6][R26.64] ;  /* 0x000000061a082981 */ /* 0x000ee8000c2e1d00 */
[----:B------:R0:W3:Y:S04]  /*0240*/  @!P0 LDG.E.EL.128 R12, desc[UR6][R20.64] ;  /* 0x00000006140c8981 */ /* 0x0000e8000c2e1d00 */
[----:B------:R3:W4:Y:S01]  /*0250*/  @P1 LDG.E.EL.128 R16, desc[UR6][R24.64] ;  /* 0x0000000618101981 */ /* 0x000722000c2e1d00 */
[----:B0-----:R-:W0:Y:S02]  /*0260*/  LDC.64 R20, c[0x0][0x230] ;  /* 0x00008c00ff147b82 */ /* 0x001e240000000a00 */
[----:B0-----:R-:W-:-:S04]  /*0270*/  IMAD.WIDE R20, R23, 0x4, R20 ;  /* 0x0000000417147825 */ /* 0x001fc800078e0214 */
[----:B--2---:R-:W-:Y:S01]  /*0280*/  FADD R4, R4, 9.9999997473787516356e-06 ;  /* 0x3727c5ac04047421 */ /* 0x004fe20000000000 */
[----:B------:R-:W-:Y:S01]  /*0290*/  FADD R5, R5, 9.9999997473787516356e-06 ;  /* 0x3727c5ac05057421 */ /* 0x000fe20000000000 */
[----:B------:R-:W-:Y:S02]  /*02a0*/  FADD R6, R6, 9.9999997473787516356e-06 ;  /* 0x3727c5ac06067421 */ /* 0x000fe40000000000 */
[----:B------:R-:W0:Y:S08]  /*02b0*/  MUFU.SQRT R26, R4 ;  /* 0x00000004001a7308 */ /* 0x000e300000002000 */
[----:B------:R1:W2:Y:S01]  /*02c0*/  MUFU.SQRT R27, R5 ;  /* 0x00000005001b7308 */ /* 0x0002a20000002000 */
[----:B0-----:R-:W-:-:S07]  /*02d0*/  FSETP.GT.AND P1, PT, R26, 8.50705917302346158658e+37, PT ;  /* 0x7e8000001a00780b */ /* 0x001fce0003f24000 */
[----:B------:R0:W5:Y:S01]  /*02e0*/  MUFU.SQRT R29, R6 ;  /* 0x00000006001d7308 */ /* 0x0001620000002000 */
[----:B------:R-:W-:Y:S01]  /*02f0*/  FSETP.GEU.AND P4, PT, R26, 1.175494350822287508e-38, PT ;  /* 0x008000001a00780b */ /* 0x000fe20003f8e000 */
[----:B-1----:R-:W1:Y:S01]  /*0300*/  LDC.64 R4, c[0x0][0x228] ;  /* 0x00008a00ff047b82 */ /* 0x002e620000000a00 */
[C---:B--2---:R-:W-:Y:S02]  /*0310*/  FSETP.GT.AND P2, PT, R27.reuse, 8.50705917302346158658e+37, PT ;  /* 0x7e8000001b00780b */ /* 0x044fe40003f44000 */
[----:B------:R-:W-:Y:S01]  /*0320*/  FSETP.GEU.AND P5, PT, R27, 1.175494350822287508e-38, PT ;  /* 0x008000001b00780b */ /* 0x000fe20003fae000 */
[----:B---3--:R-:W-:Y:S01]  /*0330*/  FADD R24, -R14, R10 ;  /* 0x0000000a0e187221 */ /* 0x008fe20000000100 */
[----:B------:R-:W-:Y:S01]  /*0340*/  FADD R25, -R13, R9 ;  /* 0x000000090d197221 */ /* 0x000fe20000000100 */
[----:B------:R-:W-:Y:S01]  /*0350*/  @P1 FMUL R26, R26, 0.25 ;  /* 0x3e8000001a1a1820 */ /* 0x000fe20000400000 */
[C---:B0-----:R-:W-:Y:S01]  /*0360*/  FADD R6, -R15.reuse, R11 ;  /* 0x0000000b0f067221 */ /* 0x041fe20000000100 */
[----:B----4-:R-:W-:Y:S01]  /*0370*/  FADD R22, -R15, R19 ;  /* 0x000000130f167221 */ /* 0x010fe20000000100 */
[----:B-----5:R-:W-:-:S03]  /*0380*/  FSETP.GT.AND P3, PT, R29, 8.50705917302346158658e+37, PT ;  /* 0x7e8000001d00780b */ /* 0x020fc60003f64000 */
[----:B------:R-:W-:Y:S01]  /*0390*/  @!P4 FMUL R26, R26, 16777216 ;  /* 0x4b8000001a1ac820 */ /* 0x000fe20000400000 */
[----:B------:R-:W-:Y:S01]  /*03a0*/  FSETP.GEU.AND P6, PT, R29, 1.175494350822287508e-38, PT ;  /* 0x008000001d00780b */ /* 0x000fe20003fce000 */
[----:B------:R-:W-:Y:S01]  /*03b0*/  HFMA2.MMA R19, -RZ, RZ, 1.625, 0 ;  /* 0x3e800000ff137435 */ /* 0x000fe200000001ff */
[----:B------:R-:W-:Y:S01]  /*03c0*/  FADD R18, -R14, R18 ;  /* 0x000000120e127221 */ /* 0x000fe20000000100 */
[----:B------:R-:W-:Y:S01]  /*03d0*/  @P2 FMUL R27, R27, 0.25 ;  /* 0x3e8000001b1b2820 */ /* 0x000fe20000400000 */
[----:B------:R-:W-:Y:S01]  /*03e0*/  FADD R17, -R13, R17 ;  /* 0x000000110d117221 */ /* 0x000fe20000000100 */
[----:B------:R-:W0:Y:S01]  /*03f0*/  MUFU.RCP R26, R26 ;  /* 0x0000001a001a7308 */ /* 0x000e220000001000 */
[C---:B------:R-:W-:Y:S01]  /*0400*/  FADD R28, -R12.reuse, R8 ;  /* 0x000000080c1c7221 */ /* 0x040fe20000000100 */
[----:B------:R-:W-:Y:S01]  /*0410*/  @!P5 FMUL R27, R27, 16777216 ;  /* 0x4b8000001b1bd820 */ /* 0x000fe20000400000 */
[----:B------:R-:W-:Y:S01]  /*0420*/  FADD R16, -R12, R16 ;  /* 0x000000100c107221 */ /* 0x000fe20000000100 */
[----:B-1----:R-:W-:-:S04]  /*0430*/  IMAD.WIDE R4, R23, 0x4, R4 ;  /* 0x0000000417047825 */ /* 0x002fc800078e0204 */
[----:B------:R-:W-:Y:S01]  /*0440*/  @P3 FMUL R29, R29, 0.25 ;  /* 0x3e8000001d1d3820 */ /* 0x000fe20000400000 */
[C---:B------:R-:W-:Y:S01]  /*0450*/  FSEL R9, R19.reuse, 1, P1 ;  /* 0x3f80000013097808 */ /* 0x040fe20000800000 */
[----:B------:R-:W1:Y:S01]  /*0460*/  MUFU.RCP R27, R27 ;  /* 0x0000001b001b7308 */ /* 0x000e620000001000 */
[----:B------:R-:W-:Y:S01]  /*0470*/  FSEL R14, R19, 1, P2 ;  /* 0x3f800000130e7808 */ /* 0x000fe20001000000 */
[----:B------:R-:W-:Y:S01]  /*0480*/  @!P6 FMUL R29, R29, 16777216 ;  /* 0x4b8000001d1de820 */ /* 0x000fe20000400000 */
[----:B------:R-:W-:Y:S01]  /*0490*/  FSEL R11, R19, 1, P3 ;  /* 0x3f800000130b7808 */ /* 0x000fe20001800000 */
[----:B------:R-:W-:Y:S02]  /*04a0*/  @!P4 FMUL R9, R9, 16777216 ;  /* 0x4b8000000909c820 */ /* 0x000fe40000400000 */
[----:B------:R-:W-:Y:S02]  /*04b0*/  @!P5 FMUL R14, R14, 16777216 ;  /* 0x4b8000000e0ed820 */ /* 0x000fe40000400000 */
[----:B------:R0:W2:Y:S01]  /*04c0*/  MUFU.RCP R10, R29 ;  /* 0x0000001d000a7308 */ /* 0x0000a20000001000 */
[----:B------:R-:W-:Y:S01]  /*04d0*/  @!P6 FMUL R11, R11, 16777216 ;  /* 0x4b8000000b0be820 */ /* 0x000fe20000400000 */
[----:B------:R-:W-:Y:S01]  /*04e0*/  CS2R R12, SRZ ;  /* 0x00000000000c7805 */ /* 0x000fe2000001ff00 */
[----:B0-----:R-:W-:Y:S01]  /*04f0*/  FMUL R29, R26, R9 ;  /* 0x000000091a1d7220 */ /* 0x001fe20000400000 */
[----:B-1----:R-:W-:Y:S01]  /*0500*/  FMUL R26, R27, R14 ;  /* 0x0000000e1b1a7220 */ /* 0x002fe20000400000 */
[----:B------:R-:W-:-:S02]  /*0510*/  CS2R R8, SRZ ;  /* 0x0000000000087805 */ /* 0x000fc4000001ff00 */
[----:B------:R-:W-:Y:S01]  /*0520*/  CS2R R14, SRZ ;  /* 0x00000000000e7805 */ /* 0x000fe2000001ff00 */
[----:B--2---:R-:W-:Y:S01]  /*0530*/  FMUL R27, R10, R11 ;  /* 0x0000000b0a1b7220 */ /* 0x004fe20000400000 */
[----:B------:R-:W-:-:S04]  /*0540*/  CS2R R10, SRZ ;  /* 0x00000000000a7805 */ /* 0x000fc8000001ff00 */
[----:B------:R-:W2:Y:S04]  /*0550*/  @!P0 LDG.E.EL.128 R12, desc[UR6][R20.64] ;  /* 0x00000006140c8981 */ /* 0x000ea8000c2e1d00 */
[----:B------:R0:W2:Y:S01]  /*0560*/  @!P0 LDG.E.EL.128 R8, desc[UR6][R4.64] ;  /* 0x0000000604088981 */ /* 0x0000a2000c2e1d00 */
[----:B------:R-:W-:-:S04]  /*0570*/  FADD R23, R7, 9.9999997473787516356e-06 ;  /* 0x3727c5ac07177421 */ /* 0x000fc80000000000 */
[----:B------:R-:W1:Y:S02]  /*0580*/  MUFU.SQRT R7, R23 ;  /* 0x0000001700077308 */ /* 0x000e640000002000 */
[C---:B-1----:R-:W-:Y:S02]  /*0590*/  FSETP.GT.AND P0, PT, R7.reuse, 8.50705917302346158658e+37, PT ;  /* 0x7e8000000700780b */ /* 0x042fe40003f04000 */
[C---:B------:R-:W-:Y:S01]  /*05a0*/  FSETP.GEU.AND P1, PT, R7.reuse, 1.175494350822287508e-38, PT ;  /* 0x008000000700780b */ /* 0x040fe20003f2e000 */
[----:B------:R-:W1:Y:S10]  /*05b0*/  S2UR UR5, SR_CgaCtaId ;  /* 0x00000000000579c3 */ /* 0x000e740000008800 */
[----:B------:R-:W-:-:S04]  /*05c0*/  @P0 FMUL R7, R7, 0.25 ;  /* 0x3e80000007070820 */ /* 0x000fc80000400000 */
[----:B------:R-:W-:-:S04]  /*05d0*/  @!P1 FMUL R7, R7, 16777216 ;  /* 0x4b80000007079820 */ /* 0x000fc80000400000 */
[----:B0-----:R-:W0:Y:S01]  /*05e0*/  MUFU.RCP R5, R7 ;  /* 0x0000000700057308 */ /* 0x001e220000001000 */
[----:B------:R-:W-:-:S05]  /*05f0*/  FSEL R4, R19, 1, P0 ;  /* 0x3f80000013047808 */ /* 0x000fca0000000000 */
[----:B------:R-:W-:Y:S01]  /*0600*/  @!P1 FMUL R4, R4, 16777216 ;  /* 0x4b80000004049820 */ /* 0x000fe20000400000 */
[----:B------:R-:W-:Y:S02]  /*0610*/  UMOV UR4, 0x400 ;  /* 0x0000040000047882 */ /* 0x000fe40000000000 */
[----:B-1----:R-:W-:Y:S01]  /*0620*/  UPRMT UR4, UR5, 0x654, UR4 ;  /* 0x0000065405047896 */ /* 0x002fe20008000004 */
[----:B0-----:R-:W-:Y:S01]  /*0630*/  FMUL R5, R5, R4 ;  /* 0x0000000405057220 */ /* 0x001fe20000400000 */
[-C--:B------:R-:W-:Y:S01]  /*0640*/  FMUL R4, R17, R26.reuse ;  /* 0x0000001a11047220 */ /* 0x080fe20000400000 */
[----:B------:R-:W-:Y:S01]  /*0650*/  FMUL R26, R25, R26 ;  /* 0x0000001a191a7220 */ /* 0x000fe20000400000 */
[----:B------:R-:W-:Y:S01]  /*0660*/  FMUL R7, R16, R29 ;  /* 0x0000001d10077220 */ /* 0x000fe20000400000 */
[----:B------:R-:W-:Y:S01]  /*0670*/  FMUL R17, R18, R27 ;  /* 0x0000001b12117220 */ /* 0x000fe20000400000 */
[----:B------:R-:W-:Y:S01]  /*0680*/  FMUL R22, R22, R5 ;  /* 0x0000000516167220 */ /* 0x000fe20000400000 */
[----:B------:R-:W-:Y:S01]  /*0690*/  FMUL R29, R28, R29 ;  /* 0x0000001d1c1d7220 */ /* 0x000fe20000400000 */
[----:B------:R-:W-:Y:S01]  /*06a0*/  FMUL R27, R24, R27 ;  /* 0x0000001b181b7220 */ /* 0x000fe20000400000 */
[----:B------:R-:W-:Y:S01]  /*06b0*/  FMUL R6, R6, R5 ;  /* 0x0000000506067220 */ /* 0x000fe20000400000 */
[----:B------:R-:W-:-:S04]  /*06c0*/  SHF.R.U32.HI R5, RZ, 0x4, R0 ;  /* 0x00000004ff057819 */ /* 0x000fc80000011600 */
[----:B------:R-:W-:-:S04]  /*06d0*/  LOP3.LUT R5, R5, 0x4, RZ, 0xc0, !PT ;  /* 0x0000000405057812 */ /* 0x000fc800078ec0ff */
[----:B------:R-:W-:Y:S01]  /*06e0*/  IADD3 R5, R5, UR4, RZ ;  /* 0x0000000405057c10 */ /* 0x000fe2000fffe0ff */
[-CC-:B--2---:R-:W-:Y:S01]  /*06f0*/  FFMA R4, R4, R9.reuse, R13.reuse ;  /* 0x0000000904047223 */ /* 0x184fe2000000000d */
[----:B------:R-:W-:Y:S01]  /*0700*/  FFMA R26, R26, R9, R13 ;  /* 0x000000091a1a7223 */ /* 0x000fe2000000000d */
[----:B------:R-:W-:Y:S01]  /*0710*/  LOP3.LUT R13, R0, 0x7f, RZ, 0xc0, !PT ;  /* 0x0000007f000d7812 */ /* 0x000fe200078ec0ff */
[-CC-:B------:R-:W-:Y:S01]  /*0720*/  FFMA R7, R7, R8.reuse, R12.reuse ;  /* 0x0000000807077223 */ /* 0x180fe2000000000c */
[-CC-:B------:R-:W-:Y:S01]  /*0730*/  FFMA R22, R22, R11.reuse, R15.reuse ;  /* 0x0000000b16167223 */ /* 0x180fe2000000000f */
[----:B------:R-:W-:Y:S01]  /*0740*/  FFMA R12, R29, R8, R12 ;  /* 0x000000081d0c7223 */ /* 0x000fe2000000000c */
[-CC-:B------:R-:W-:Y:S01]  /*0750*/  FFMA R17, R17, R10.reuse, R14.reuse ;  /* 0x0000000a11117223 */ /* 0x180fe2000000000e */
[----:B------:R-:W-:Y:S01]  /*0760*/  FFMA R27, R27, R10, R14 ;  /* 0x0000000a1b1b7223 */ /* 0x000fe2000000000e */
[----:B------:R-:W-:Y:S01]  /*0770*/  LEA R13, R13, UR4, 0x2 ;  /* 0x000000040d0d7c11 */ /* 0x000fe2000f8e10ff */
[----:B------:R-:W-:Y:S01]  /*0780*/  FFMA R15, R6, R11, R15 ;  /* 0x0000000b060f7223 */ /* 0x000fe2000000000f */
[----:B------:R-:W0:Y:S03]  /*0790*/  LDC.64 R8, c[0x0][0x238] ;  /* 0x00008e00ff087b82 */ /* 0x000e260000000a00 */
[----:B------:R-:W-:Y:S04]  /*07a0*/  STS [R13], R7 ;  /* 0x000000070d007388 */ /* 0x000fe80000000800 */
[----:B------:R-:W-:Y:S04]  /*07b0*/  STS [R13+0x404], R4 ;  /* 0x000404040d007388 */ /* 0x000fe80000000800 */
[----:B------:R-:W-:Y:S04]  /*07c0*/  STS [R13+0x808], R17 ;  /* 0x000808110d007388 */ /* 0x000fe80000000800 */
[----:B------:R-:W-:Y:S04]  /*07d0*/  STS [R13+0xc0c], R22 ;  /* 0x000c0c160d007388 */ /* 0x000fe80000000800 */
[----:B------:R1:W-:Y:S04]  /*07e0*/  STS [R13+0x200], R12 ;  /* 0x0002000c0d007388 */ /* 0x0003e80000000800 */
[----:B------:R-:W-:Y:S04]  /*07f0*/  STS [R13+0x604], R26 ;  /* 0x0006041a0d007388 */ /* 0x000fe80000000800 */
[----:B------:R-:W-:Y:S04]  /*0800*/  STS [R13+0xa08], R27 ;  /* 0x000a081b0d007388 */ /* 0x000fe80000000800 */
[----:B------:R2:W-:Y:S01]  /*0810*/  STS [R13+0xe0c], R15 ;  /* 0x000e0c0f0d007388 */ /* 0x0005e20000000800 */
[----:B------:R-:W-:-:S04]  /*0820*/  SHF.L.U32 R11, R0, 0x2, RZ ;  /* 0x00000002000b7819 */ /* 0x000fc800000006ff */
[----:B------:R-:W-:-:S04]  /*0830*/  LOP3.LUT R10, R11, 0x1fc, RZ, 0xc0, !PT ;  /* 0x000001fc0b0a7812 */ /* 0x000fc800078ec0ff */
[----:B------:R-:W-:Y:S01]  /*0840*/  LEA R14, R10, R5, 0x2 ;  /* 0x000000050a0e7211 */ /* 0x000fe200078e10ff */
[----:B------:R-:W-:Y:S01]  /*0850*/  BAR.SYNC.DEFER_BLOCKING 0x0 ;  /* 0x0000000000007b1d */ /* 0x000fe20000010000 */
[----:B-1----:R-:W-:Y:S02]  /*0860*/  SHF.R.U32.HI R12, RZ, 0x6, R0 ;  /* 0x00000006ff0c7819 */ /* 0x002fe40000011600 */
[----:B------:R-:W-:Y:S02]  /*0870*/  LOP3.LUT R0, R11, 0xfc, RZ, 0xc0, !PT ;  /* 0x000000fc0b007812 */ /* 0x000fe400078ec0ff */
[----:B------:R-:W-:Y:S01]  /*0880*/  SGXT.U32 R11, R12, 0x1 ;  /* 0x000000010c0b781a */ /* 0x000fe20000000000 */
[----:B------:R-:W-:Y:S04]  /*0890*/  LDS R4, [R14] ;  /* 0x000000000e047984 */ /* 0x000fe80000000800 */
[----:B------:R-:W-:Y:S04]  /*08a0*/  LDS R5, [R14+0x4] ;  /* 0x000004000e057984 */ /* 0x000fe80000000800 */
[----:B------:R-:W-:Y:S04]  /*08b0*/  LDS R6, [R14+0x8] ;  /* 0x000008000e067984 */ /* 0x000fe80000000800 */
[----:B------:R-:W1:Y:S01]  /*08c0*/  LDS R7, [R14+0xc] ;  /* 0x00000c000e077984 */ /* 0x000e620000000800 */
[----:B------:R-:W-:-:S02]  /*08d0*/  PRMT R0, R0, 0x6540, R3 ;  /* 0x0000654000007816 */ /* 0x000fc40000000003 */
[----:B------:R-:W-:Y:S02]  /*08e0*/  LOP3.LUT R11, R11, R2, RZ, 0xfc, !PT ;  /* 0x000000020b0b7212 */ /* 0x000fe400078efcff */
[----:B------:R-:W-:Y:S02]  /*08f0*/  ISETP.GE.AND P0, PT, R0, 0x100, PT ;  /* 0x000001000000780c */ /* 0x000fe40003f06270 */
[C---:B--2---:R-:W-:Y:S02]  /*0900*/  LOP3.LUT R13, R11.reuse, 0x2, RZ, 0xfc, !PT ;  /* 0x000000020b0d7812 */ /* 0x044fe400078efcff */
[----:B------:R-:W-:Y:S02]  /*0910*/  LOP3.LUT R2, R10, 0x200, RZ, 0xfc, !PT ;  /* 0x000002000a027812 */ /* 0x000fe400078efcff */
[----:B------:R-:W-:Y:S02]  /*0920*/  ISETP.LT.AND P1, PT, R11, 0x180, !P0 ;  /* 0x000001800b00780c */ /* 0x000fe40004721270 */
[----:B------:R-:W-:-:S02]  /*0930*/  ISETP.LT.AND P0, PT, R13, 0x180, !P0 ;  /* 0x000001800d00780c */ /* 0x000fc40004701270 */
[----:B------:R-:W-:Y:S02]  /*0940*/  SHF.R.U32.HI R2, RZ, 0x6, R2 ;  /* 0x00000006ff027819 */ /* 0x000fe40000011602 */
[----:B------:R-:W-:Y:S02]  /*0950*/  LEA R3, R11, R0, 0x8 ;  /* 0x000000000b037211 */ /* 0x000fe400078e40ff */
[----:B------:R-:W-:-:S03]  /*0960*/  LOP3.LUT R11, R2, 0xc, RZ, 0xc0, !PT ;  /* 0x0000000c020b7812 */ /* 0x000fc600078ec0ff */
[----:B0-----:R-:W-:Y:S01]  /*0970*/  IMAD.WIDE R2, R3, 0x4, R8 ;  /* 0x0000000403027825 */ /* 0x001fe200078e0208 */
[----:B------:R-:W-:-:S04]  /*0980*/  IADD3 R11, R11, UR4, RZ ;  /* 0x000000040b0b7c10 */ /* 0x000fc8000fffe0ff */
[----:B------:R-:W-:Y:S01]  /*0990*/  LEA R11, R10, R11, 0x2 ;  /* 0x0000000b0a0b7211 */ /* 0x000fe200078e10ff */
[----:B-1----:R0:W-:Y:S02]  /*09a0*/  @P1 STG.E.128 desc[UR6][R2.64], R4 ;  /* 0x0000000402001986 */ /* 0x0021e4000c101d06 */
[----:B0-----:R-:W-:Y:S05]  /*09b0*/  @!P0 EXIT ;  /* 0x000000000000894d */ /* 0x001fea0003800000 */
[----:B0-----:R-:W-:Y:S01]  /*09c0*/  LDS R4, [R11+0x800] ;  /* 0x000800000b047984 */ /* 0x001fe20000000800 */
[----:B------:R-:W-:-:S03]  /*09d0*/  LEA R13, R13, R0, 0x8 ;  /* 0x000000000d0d7211 */ /* 0x000fc600078e40ff */
[----:B------:R-:W-:Y:S02]  /*09e0*/  LDS R5, [R11+0x804] ;  /* 0x000804000b057984 */ /* 0x000fe40000000800 */
[----:B------:R-:W-:Y:S02]  /*09f0*/  IMAD.WIDE R8, R13, 0x4, R8 ;  /* 0x000000040d087825 */ /* 0x000fe400078e0208 */
[----:B------:R-:W-:Y:S04]  /*0a00*/  LDS R6, [R11+0x808] ;  /* 0x000808000b067984 */ /* 0x000fe80000000800 */
[----:B------:R-:W0:Y:S04]  /*0a10*/  LDS R7, [R11+0x80c] ;  /* 0x00080c000b077984 */ /* 0x000e280000000800 */
[----:B0-----:R-:W-:Y:S01]  /*0a20*/  STG.E.128 desc[UR6][R8.64], R4 ;  /* 0x0000000408007986 */ /* 0x001fe2000c101d06 */
[----:B------:R-:W-:Y:S05]  /*0a30*/  EXIT ;  /* 0x000000000000794d */ /* 0x000fea0003800000 */
.L_x_0:
[----:B------:R-:W-:-:S00]  /*0a40*/  BRA `(.L_x_0) ;  /* 0xfffffffc00fc7947 */ /* 0x000fc0000383ffff */
[----:B------:R-:W-:-:S00]  /*0a50*/  NOP ;  /* 0x0000000000007918 */ /* 0x000fc00000000000 */
        /* <DEDUP_REMOVED lines=10> */
.L_x_1:


//--------------------- .nv.global.init           --------------------------
	.section	.nv.global.init,"aw",@progbits
.nv.global.init:
	.type		_$_str,@object
	.size		_$_str,(_$_str_$_2 - _$_str)
_$_str:
        /*0000*/ 	.byte	0x5f, 0x5f, 0x43, 0x55, 0x44, 0x41, 0x5f, 0x46, 0x54, 0x5a, 0x00
	.type		_$_str_$_2,@object
	.size		_$_str_$_2,(.L_1 - _$_str_$_2)
_$_str_$_2:
        /*000b*/ 	.byte	0x5f, 0x5f, 0x43, 0x55, 0x44, 0x41, 0x5f, 0x50, 0x52, 0x45, 0x43, 0x5f, 0x53, 0x51, 0x52, 0x54
        /*001b*/ 	.byte	0x00
.L_1:


//--------------------- .nv.shared.triton_poi_fused__native_batch_norm_legit_no_training_5 --------------------------
	.section	.nv.shared.triton_poi_fused__native_batch_norm_legit_no_training_5,"aw",@nobits
	.sectionflags	@""
	.align	16
	.zero		1024


//--------------------- .nv.constant0.triton_poi_fused__native_batch_norm_legit_no_training_5 --------------------------
	.section	.nv.constant0.triton_poi_fused__native_batch_norm_legit_no_training_5,"a",@progbits
	.sectionflags	@""
	.align	4
.nv.constant0.triton_poi_fused__native_batch_norm_legit_no_training_5:
	.zero		584
